	.headerflags	@"EF_CUDA_TEXMODE_UNIFIED EF_CUDA_64BIT_ADDRESS EF_CUDA_ACCELERATORS EF_CUDA_SM90 EF_CUDA_VIRTUAL_SM(EF_CUDA_SM90)"
	.elftype	@"ET_EXEC"


//--------------------- .nv.info                  --------------------------
	.section	.nv.info,"",@"SHT_CUDA_INFO"
	.align	4


	//----- nvinfo : EIATTR_REGCOUNT
	.align		4
        /*0000*/ 	.byte	0x04, 0x2f
        /*0002*/ 	.short	(.L_1 - .L_0)
	.align		4
.L_0:
        /*0004*/ 	.word	index@(triton_poi_fused_convolution_max_pool2d_with_indices_relu_18)
        /*0008*/ 	.word	0x00000020


	//----- nvinfo : EIATTR_MIN_STACK_SIZE
	.align		4
.L_1:
        /*000c*/ 	.byte	0x04, 0x12
        /*000e*/ 	.short	(.L_3 - .L_2)
	.align		4
.L_2:
        /*0010*/ 	.word	index@(triton_poi_fused_convolution_max_pool2d_with_indices_relu_18)
        /*0014*/ 	.word	0x00000000


	//----- nvinfo : EIATTR_FRAME_SIZE
	.align		4
.L_3:
        /*0018*/ 	.byte	0x04, 0x11
        /*001a*/ 	.short	(.L_5 - .L_4)
	.align		4
.L_4:
        /*001c*/ 	.word	index@(triton_poi_fused_convolution_max_pool2d_with_indices_relu_18)
        /*0020*/ 	.word	0x00000000


	//----- nvinfo : EIATTR_MIN_STACK_SIZE
	.align		4
.L_5:
        /*0024*/ 	.byte	0x04, 0x12
        /*0026*/ 	.short	(.L_7 - .L_6)
	.align		4
.L_6:
        /*0028*/ 	.word	index@(triton_poi_fused_convolution_max_pool2d_with_indices_relu_18)
        /*002c*/ 	.word	0x00000000
.L_7:


//--------------------- .nv.info.triton_poi_fused_convolution_max_pool2d_with_indices_relu_18 --------------------------
	.section	.nv.info.triton_poi_fused_convolution_max_pool2d_with_indices_relu_18,"",@"SHT_CUDA_INFO"
	.sectionflags	@""
	.align	4


	//----- nvinfo : EIATTR_CUDA_API_VERSION
	.align		4
        /*0000*/ 	.byte	0x04, 0x37
        /*0002*/ 	.short	(.L_9 - .L_8)
.L_8:
        /*0004*/ 	.word	0x0000007c


	//----- nvinfo : EIATTR_KPARAM_INFO
	.align		4
.L_9:
        /*0008*/ 	.byte	0x04, 0x17
        /*000a*/ 	.short	(.L_11 - .L_10)
.L_10:
        /*000c*/ 	.word	0x00000000
        /*0010*/ 	.short	0x0005
        /*0012*/ 	.short	0x0024
        /*0014*/ 	.byte	0x00, 0xf0, 0x11, 0x00


	//----- nvinfo : EIATTR_KPARAM_INFO
	.align		4
.L_11:
        /*0018*/ 	.byte	0x04, 0x17
        /*001a*/ 	.short	(.L_13 - .L_12)
.L_12:
        /*001c*/ 	.word	0x00000000
        /*0020*/ 	.short	0x0004
        /*0022*/ 	.short	0x0020
        /*0024*/ 	.byte	0x00, 0xf0, 0x11, 0x00


	//----- nvinfo : EIATTR_KPARAM_INFO
	.align		4
.L_13:
        /*0028*/ 	.byte	0x04, 0x17
        /*002a*/ 	.short	(.L_15 - .L_14)
.L_14:
        /*002c*/ 	.word	0x00000000
        /*0030*/ 	.short	0x0003
        /*0032*/ 	.short	0x0018
        /*0034*/ 	.byte	0x00, 0xf4, 0x21, 0x00


	//----- nvinfo : EIATTR_KPARAM_INFO
	.align		4
.L_15:
        /*0038*/ 	.byte	0x04, 0x17
        /*003a*/ 	.short	(.L_17 - .L_16)
.L_16:
        /*003c*/ 	.word	0x00000000
        /*0040*/ 	.short	0x0002
        /*0042*/ 	.short	0x0010
        /*0044*/ 	.byte	0x00, 0xf4, 0x21, 0x00


	//----- nvinfo : EIATTR_KPARAM_INFO
	.align		4
.L_17:
        /*0048*/ 	.byte	0x04, 0x17
        /*004a*/ 	.short	(.L_19 - .L_18)
.L_18:
        /*004c*/ 	.word	0x00000000
        /*0050*/ 	.short	0x0001
        /*0052*/ 	.short	0x0008
        /*0054*/ 	.byte	0x00, 0xf4, 0x21, 0x00


	//----- nvinfo : EIATTR_KPARAM_INFO
	.align		4
.L_19:
        /*0058*/ 	.byte	0x04, 0x17
        /*005a*/ 	.short	(.L_21 - .L_20)
.L_20:
        /*005c*/ 	.word	0x00000000
        /*0060*/ 	.short	0x0000
        /*0062*/ 	.short	0x0000
        /*0064*/ 	.byte	0x00, 0xf4, 0x21, 0x00


	//----- nvinfo : EIATTR_SPARSE_MMA_MASK
	.align		4
.L_21:
        /*0068*/ 	.byte	0x03, 0x50
        /*006a*/ 	.short	0x0000


	//----- nvinfo : EIATTR_MAXREG_COUNT
	.align		4
        /*006c*/ 	.byte	0x03, 0x1b
        /*006e*/ 	.short	0x00ff


	//----- nvinfo : EIATTR_EXIT_INSTR_OFFSETS
	.align		4
        /*0070*/ 	.byte	0x04, 0x1c
        /*0072*/ 	.short	(.L_23 - .L_22)


	//   ....[0]....
.L_22:
        /*0074*/ 	.word	0x00000790


	//   ....[1]....
        /*0078*/ 	.word	0x000007b0


	//----- nvinfo : EIATTR_REQNTID
	.align		4
.L_23:
        /*007c*/ 	.byte	0x04, 0x10
        /*007e*/ 	.short	(.L_25 - .L_24)
.L_24:
        /*0080*/ 	.word	0x00000080
        /*0084*/ 	.word	0x00000001
        /*0088*/ 	.word	0x00000001


	//----- nvinfo : EIATTR_CBANK_PARAM_SIZE
	.align		4
.L_25:
        /*008c*/ 	.byte	0x03, 0x19
        /*008e*/ 	.short	0x0028


	//----- nvinfo : EIATTR_PARAM_CBANK
	.align		4
        /*0090*/ 	.byte	0x04, 0x0a
        /*0092*/ 	.short	(.L_27 - .L_26)
	.align		4
.L_26:
        /*0094*/ 	.word	index@(.nv.constant0.triton_poi_fused_convolution_max_pool2d_with_indices_relu_18)
        /*0098*/ 	.short	0x0210
        /*009a*/ 	.short	0x0028


	//----- nvinfo : EIATTR_SW_WAR
	.align		4
.L_27:
        /*009c*/ 	.byte	0x04, 0x36
        /*009e*/ 	.short	(.L_29 - .L_28)
.L_28:
        /*00a0*/ 	.word	0x00000008
.L_29:


//--------------------- .nv.callgraph             --------------------------
	.section	.nv.callgraph,"",@"SHT_CUDA_CALLGRAPH"
	.align	4
	.sectionentsize	8
	.align		4
        /*0000*/ 	.word	0x00000000
	.align		4
        /*0004*/ 	.word	0xffffffff
	.align		4
        /*0008*/ 	.word	0x00000000
	.align		4
        /*000c*/ 	.word	0xfffffffe
	.align		4
        /*0010*/ 	.word	0x00000000
	.align		4
        /*0014*/ 	.word	0xfffffffd
	.align		4
        /*0018*/ 	.word	0x00000000
	.align		4
        /*001c*/ 	.word	0xfffffffc


//--------------------- .text.triton_poi_fused_convolution_max_pool2d_with_indices_relu_18 --------------------------
	.section	.text.triton_poi_fused_convolution_max_pool2d_with_indices_relu_18,"ax",@progbits
	.sectionflags	@"SHF_BARRIERS=1"
	.align	128
        .global         triton_poi_fused_convolution_max_pool2d_with_indices_relu_18
        .type           triton_poi_fused_convolution_max_pool2d_with_indices_relu_18,@function
        .size           triton_poi_fused_convolution_max_pool2d_with_indices_relu_18,(.L_x_1 - triton_poi_fused_convolution_max_pool2d_with_indices_relu_18)
        .other          triton_poi_fused_convolution_max_pool2d_with_indices_relu_18,@"STO_CUDA_ENTRY STV_DEFAULT"
triton_poi_fused_convolution_max_pool2d_with_indices_relu_18:
.text.triton_poi_fused_convolution_max_pool2d_with_indices_relu_18:
[----:B------:R-:W0:Y:S02]  /*0000*/  LDC R1, c[0x0][0x28] ;  /* 0x00000a00ff017b82 */ /* 0x000e240000000800 */
[----:B------:R-:W1:Y:S01]  /*0010*/  S2R R0, SR_CTAID.Y ;  /* 0x0000000000007919 */ /* 0x000e620000002600 */
[----:B------:R-:W2:Y:S01]  /*0020*/  LDC.64 R12, c[0x0][0x218] ;  /* 0x00008600ff0c7b82 */ /* 0x000ea20000000a00 */
[----:B------:R-:W-:Y:S02]  /*0030*/  CS2R R6, SRZ ;  /* 0x0000000000067805 */ /* 0x000fe4000001ff00 */
[----:B------:R-:W-:Y:S01]  /*0040*/  CS2R R8, SRZ ;  /* 0x0000000000087805 */ /* 0x000fe2000001ff00 */
[----:B------:R-:W3:Y:S01]  /*0050*/  S2R R2, SR_TID.X ;  /* 0x0000000000027919 */ /* 0x000ee20000002100 */
[----:B------:R-:W-:Y:S01]  /*0060*/  CS2R R10, SRZ ;  /* 0x00000000000a7805 */ /* 0x000fe2000001ff00 */
[----:B------:R-:W-:Y:S01]  /*0070*/  ULDC.64 UR6, c[0x0][0x208] ;  /* 0x0000820000067ab9 */ /* 0x000fe20000000a00 */
[----:B------:R-:W4:Y:S01]  /*0080*/  S2R R20, SR_CTAID.X ;  /* 0x0000000000147919 */ /* 0x000f220000002500 */
[----:B------:R-:W5:Y:S01]  /*0090*/  LDC.64 R16, c[0x0][0x210] ;  /* 0x00008400ff107b82 */ /* 0x000f620000000a00 */
[----:B-1----:R-:W-:Y:S01]  /*00a0*/  IMAD.SHL.U32 R22, R0, 0x10, RZ ;  /* 0x0000001000167824 */ /* 0x002fe200078e00ff */
[----:B------:R-:W-:Y:S01]  /*00b0*/  SHF.R.S32.HI R3, RZ, 0x1b, R0 ;  /* 0x0000001bff037819 */ /* 0x000fe20000011400 */
[----:B---3--:R-:W-:-:S03]  /*00c0*/  IMAD.SHL.U32 R21, R2, 0x4, RZ ;  /* 0x0000000402157824 */ /* 0x008fc600078e00ff */
[----:B------:R-:W-:Y:S02]  /*00d0*/  SGXT R3, R3, 0x1 ;  /* 0x000000010303781a */ /* 0x000fe40000000200 */
[----:B------:R-:W-:Y:S01]  /*00e0*/  SHF.R.U32.HI R23, RZ, 0x2, R2 ;  /* 0x00000002ff177819 */ /* 0x000fe20000011602 */
[----:B----4-:R-:W-:Y:S01]  /*00f0*/  IMAD.SHL.U32 R20, R20, 0x40, RZ ;  /* 0x0000004014147824 */ /* 0x010fe200078e00ff */
[----:B------:R-:W-:Y:S02]  /*0100*/  LOP3.LUT R0, R22, 0xc, R21, 0xf8, !PT ;  /* 0x0000000c16007812 */ /* 0x000fe400078ef815 */
[----:B------:R-:W-:Y:S02]  /*0110*/  SGXT.U32 R23, R23, 0x5 ;  /* 0x000000051717781a */ /* 0x000fe40000000000 */
[----:B------:R-:W-:-:S04]  /*0120*/  LEA.HI R3, R3, R0, RZ, 0x9 ;  /* 0x0000000003037211 */ /* 0x000fc800078f48ff */
[C---:B------:R-:W-:Y:S01]  /*0130*/  LOP3.LUT R5, R3.reuse, 0xfffffe00, RZ, 0xc0, !PT ;  /* 0xfffffe0003057812 */ /* 0x040fe200078ec0ff */
[----:B------:R-:W-:-:S04]  /*0140*/  IMAD.SHL.U32 R3, R3, 0x40, RZ ;  /* 0x0000004003037824 */ /* 0x000fc800078e00ff */
[----:B------:R-:W-:Y:S01]  /*0150*/  IMAD.IADD R5, R0, 0x1, -R5 ;  /* 0x0000000100057824 */ /* 0x000fe200078e0a05 */
[----:B------:R-:W-:Y:S02]  /*0160*/  LOP3.LUT R4, R3, 0xffff8000, RZ, 0xc0, !PT ;  /* 0xffff800003047812 */ /* 0x000fe400078ec0ff */
[----:B------:R-:W-:Y:S01]  /*0170*/  LOP3.LUT R3, R20, 0x20, R23, 0xfe, !PT ;  /* 0x0000002014037812 */ /* 0x000fe200078efe17 */
[----:B--2---:R-:W-:Y:S01]  /*0180*/  IMAD.WIDE R12, R5, 0x4, R12 ;  /* 0x00000004050c7825 */ /* 0x004fe200078e020c */
[----:B------:R-:W-:Y:S02]  /*0190*/  LOP3.LUT R0, R20, R23, RZ, 0xfc, !PT ;  /* 0x0000001714007212 */ /* 0x000fe400078efcff */
[----:B------:R-:W-:Y:S01]  /*01a0*/  ISETP.GE.AND P0, PT, R3, 0x40, PT ;  /* 0x000000400300780c */ /* 0x000fe20003f06270 */
[----:B------:R-:W-:Y:S01]  /*01b0*/  IMAD.IADD R4, R5, 0x1, R4 ;  /* 0x0000000105047824 */ /* 0x000fe200078e0204 */
[----:B------:R-:W-:Y:S01]  /*01c0*/  ISETP.GE.AND P1, PT, R0, 0x40, PT ;  /* 0x000000400000780c */ /* 0x000fe20003f26270 */
[----:B------:R-:W2:Y:S02]  /*01d0*/  LDG.E.EL.128 R12, desc[UR6][R12.64] ;  /* 0x000000060c0c7981 */ /* 0x000ea4000c2e1d00 */
[----:B------:R-:W-:-:S02]  /*01e0*/  IMAD R3, R3, 0x200, R4 ;  /* 0x0000020003037824 */ /* 0x000fc400078e0204 */
[----:B------:R-:W-:Y:S01]  /*01f0*/  IMAD R0, R0, 0x200, R4 ;  /* 0x0000020000007824 */ /* 0x000fe200078e0204 */
[----:B------:R-:W-:Y:S01]  /*0200*/  CS2R R4, SRZ ;  /* 0x0000000000047805 */ /* 0x000fe2000001ff00 */
[----:B-----5:R-:W-:-:S04]  /*0210*/  IMAD.WIDE R18, R3, 0x4, R16 ;  /* 0x0000000403127825 */ /* 0x020fc800078e0210 */
[----:B------:R-:W-:Y:S01]  /*0220*/  IMAD.WIDE R16, R0, 0x4, R16 ;  /* 0x0000000400107825 */ /* 0x000fe200078e0210 */
[----:B------:R1:W2:Y:S04]  /*0230*/  @!P0 LDG.E.EL.128 R4, desc[UR6][R18.64] ;  /* 0x0000000612048981 */ /* 0x0002a8000c2e1d00 */
[----:B------:R3:W4:Y:S01]  /*0240*/  @!P1 LDG.E.EL.128 R8, desc[UR6][R16.64] ;  /* 0x0000000610089981 */ /* 0x000722000c2e1d00 */
[----:B------:R-:W5:Y:S01]  /*0250*/  S2UR UR5, SR_CgaCtaId ;  /* 0x00000000000579c3 */ /* 0x000f620000008800 */
[----:B------:R-:W-:Y:S01]  /*0260*/  IMAD.SHL.U32 R24, R2, 0x100, RZ ;  /* 0x0000010002187824 */ /* 0x000fe200078e00ff */
[----:B------:R-:W-:-:S04]  /*0270*/  UMOV UR4, 0x400 ;  /* 0x0000040000047882 */ /* 0x000fc80000000000 */
[----:B------:R-:W-:-:S04]  /*0280*/  LOP3.LUT R24, R24, 0x300, RZ, 0xc0, !PT ;  /* 0x0000030018187812 */ /* 0x000fc800078ec0ff */
[C---:B------:R-:W-:Y:S02]  /*0290*/  LOP3.LUT R25, R24.reuse, 0x40, RZ, 0xfc, !PT ;  /* 0x0000004018197812 */ /* 0x040fe400078efcff */
[C---:B------:R-:W-:Y:S02]  /*02a0*/  LOP3.LUT R23, R24.reuse, R23, RZ, 0xfc, !PT ;  /* 0x0000001718177212 */ /* 0x040fe400078efcff */
[----:B------:R-:W-:Y:S01]  /*02b0*/  LOP3.LUT R26, R24, 0x80, RZ, 0xfc, !PT ;  /* 0x00000080181a7812 */ /* 0x000fe200078efcff */
[----:B-----5:R-:W-:-:S06]  /*02c0*/  UPRMT UR4, UR5, 0x654, UR4 ;  /* 0x0000065405047896 */ /* 0x020fcc0008000004 */
[C---:B-1----:R-:W-:Y:S02]  /*02d0*/  LEA.HI R18, R24.reuse, UR4, RZ, 0x1c ;  /* 0x0000000418127c11 */ /* 0x042fe4000f8fe0ff */
[----:B------:R-:W-:Y:S02]  /*02e0*/  LOP3.LUT R24, R24, 0xc0, RZ, 0xfc, !PT ;  /* 0x000000c018187812 */ /* 0x000fe400078efcff */
[----:B------:R-:W-:Y:S02]  /*02f0*/  LEA.HI R28, R25, UR4, RZ, 0x1c ;  /* 0x00000004191c7c11 */ /* 0x000fe4000f8fe0ff */
[----:B------:R-:W-:Y:S02]  /*0300*/  LEA.HI R26, R26, UR4, RZ, 0x1c ;  /* 0x000000041a1a7c11 */ /* 0x000fe4000f8fe0ff */
[----:B------:R-:W-:Y:S01]  /*0310*/  LEA.HI R24, R24, UR4, RZ, 0x1c ;  /* 0x0000000418187c11 */ /* 0x000fe2000f8fe0ff */
[C---:B------:R-:W-:Y:S02]  /*0320*/  IMAD R19, R23.reuse, 0x4, R18 ;  /* 0x0000000417137824 */ /* 0x040fe400078e0212 */
[----:B------:R-:W-:-:S02]  /*0330*/  IMAD R28, R23, 0x4, R28 ;  /* 0x00000004171c7824 */ /* 0x000fc400078e021c */
[C---:B------:R-:W-:Y:S02]  /*0340*/  IMAD R25, R23.reuse, 0x4, R26 ;  /* 0x0000000417197824 */ /* 0x040fe400078e021a */
[----:B------:R-:W-:Y:S01]  /*0350*/  IMAD R26, R23, 0x4, R24 ;  /* 0x00000004171a7824 */ /* 0x000fe200078e0218 */
[----:B------:R-:W-:-:S04]  /*0360*/  LOP3.LUT R27, R21, 0x1fc, RZ, 0xc0, !PT ;  /* 0x000001fc151b7812 */ /* 0x000fc800078ec0ff */
[----:B---3--:R-:W-:Y:S02]  /*0370*/  LOP3.LUT R17, R27, 0x200, RZ, 0xfc, !PT ;  /* 0x000002001b117812 */ /* 0x008fe400078efcff */
[----:B------:R-:W-:Y:S02]  /*0380*/  SHF.R.U32.HI R16, RZ, 0x2, R2 ;  /* 0x00000002ff107819 */ /* 0x000fe40000011602 */
[----:B------:R-:W-:Y:S02]  /*0390*/  SHF.R.U32.HI R17, RZ, 0x4, R17 ;  /* 0x00000004ff117819 */ /* 0x000fe40000011611 */
[----:B------:R-:W-:Y:S02]  /*03a0*/  LOP3.LUT R16, R16, 0x1c, RZ, 0xc0, !PT ;  /* 0x0000001c10107812 */ /* 0x000fe400078ec0ff */
[----:B------:R-:W-:-:S03]  /*03b0*/  LOP3.LUT R17, R17, 0x3c, RZ, 0xc0, !PT ;  /* 0x0000003c11117812 */ /* 0x000fc600078ec0ff */
[----:B------:R-:W-:Y:S02]  /*03c0*/  VIADD R16, R16, UR4 ;  /* 0x0000000410107c36 */ /* 0x000fe40008000000 */
[----:B------:R-:W-:Y:S02]  /*03d0*/  VIADD R18, R17, UR4 ;  /* 0x0000000411127c36 */ /* 0x000fe40008000000 */
[C---:B------:R-:W-:Y:S02]  /*03e0*/  IMAD R24, R27.reuse, 0x4, R16 ;  /* 0x000000041b187824 */ /* 0x040fe400078e0210 */
[----:B------:R-:W-:Y:S01]  /*03f0*/  IMAD R23, R27, 0x4, R18 ;  /* 0x000000041b177824 */ /* 0x000fe200078e0212 */
[----:B------:R-:W-:Y:S02]  /*0400*/  LOP3.LUT R20, R20, 0x3c, R21, 0xf8, !PT ;  /* 0x0000003c14147812 */ /* 0x000fe400078ef815 */
[C---:B--2---:R-:W-:Y:S01]  /*0410*/  FSETP.GEU.AND P4, PT, R14.reuse, -R6, PT ;  /* 0x800000060e00720b */ /* 0x044fe20003f8e000 */
[----:B------:R-:W-:Y:S01]  /*0420*/  FADD R6, R14, R6 ;  /* 0x000000060e067221 */ /* 0x000fe20000000000 */
[----:B------:R-:W-:-:S02]  /*0430*/  FSETP.GEU.AND P5, PT, R15, -R7, PT ;  /* 0x800000070f00720b */ /* 0x000fc40003fae000 */
[C---:B----4-:R-:W-:Y:S01]  /*0440*/  FSETP.GEU.AND P6, PT, R14.reuse, -R10, PT ;  /* 0x8000000a0e00720b */ /* 0x050fe20003fce000 */
[----:B------:R-:W-:Y:S01]  /*0450*/  FADD R10, R14, R10 ;  /* 0x0000000a0e0a7221 */ /* 0x000fe20000000000 */
[----:B------:R-:W-:Y:S01]  /*0460*/  FADD R7, R15, R7 ;  /* 0x000000070f077221 */ /* 0x000fe20000000000 */
[C---:B------:R-:W-:Y:S01]  /*0470*/  FSETP.GEU.AND P2, PT, R13.reuse, -R5, PT ;  /* 0x800000050d00720b */ /* 0x040fe20003f4e000 */
[C---:B------:R-:W-:Y:S01]  /*0480*/  FADD R5, R13.reuse, R5 ;  /* 0x000000050d057221 */ /* 0x040fe20000000000 */
[----:B------:R-:W-:Y:S02]  /*0490*/  FSEL R6, R6, RZ, P4 ;  /* 0x000000ff06067208 */ /* 0x000fe40002000000 */
[C---:B------:R-:W-:Y:S01]  /*04a0*/  FSETP.GEU.AND P4, PT, R13.reuse, -R9, PT ;  /* 0x800000090d00720b */ /* 0x040fe20003f8e000 */
[----:B------:R-:W-:Y:S01]  /*04b0*/  FADD R13, R13, R9 ;  /* 0x000000090d0d7221 */ /* 0x000fe20000000000 */
[----:B------:R-:W-:Y:S01]  /*04c0*/  FADD R9, R12, R8 ;  /* 0x000000080c097221 */ /* 0x000fe20000000000 */
[----:B------:R-:W-:-:S02]  /*04d0*/  FSEL R10, R10, RZ, P6 ;  /* 0x000000ff0a0a7208 */ /* 0x000fc40003000000 */
[C---:B------:R-:W-:Y:S02]  /*04e0*/  FSETP.GEU.AND P6, PT, R12.reuse, -R8, PT ;  /* 0x800000080c00720b */ /* 0x040fe40003fce000 */
[C---:B------:R-:W-:Y:S01]  /*04f0*/  FSETP.GEU.AND P3, PT, R15.reuse, -R11, PT ;  /* 0x8000000b0f00720b */ /* 0x040fe20003f6e000 */
[----:B------:R-:W-:Y:S01]  /*0500*/  FADD R11, R15, R11 ;  /* 0x0000000b0f0b7221 */ /* 0x000fe20000000000 */
[----:B------:R-:W-:Y:S02]  /*0510*/  FSEL R7, R7, RZ, P5 ;  /* 0x000000ff07077208 */ /* 0x000fe40002800000 */
[C---:B------:R-:W-:Y:S01]  /*0520*/  FSETP.GEU.AND P5, PT, R12.reuse, -R4, PT ;  /* 0x800000040c00720b */ /* 0x040fe20003fae000 */
[----:B------:R-:W-:Y:S01]  /*0530*/  FADD R4, R12, R4 ;  /* 0x000000040c047221 */ /* 0x000fe20000000000 */
[----:B------:R-:W-:Y:S02]  /*0540*/  FSEL R8, R9, RZ, P6 ;  /* 0x000000ff09087208 */ /* 0x000fe40003000000 */
[----:B------:R-:W-:-:S02]  /*0550*/  FSEL R9, R13, RZ, P4 ;  /* 0x000000ff0d097208 */ /* 0x000fc40002000000 */
[----:B------:R-:W-:Y:S01]  /*0560*/  FSEL R11, R11, RZ, P3 ;  /* 0x000000ff0b0b7208 */ /* 0x000fe20001800000 */
[----:B------:R-:W-:Y:S01]  /*0570*/  STS [R19], R8 ;  /* 0x0000000813007388 */ /* 0x000fe20000000800 */
[----:B------:R-:W-:Y:S02]  /*0580*/  FSEL R4, R4, RZ, P5 ;  /* 0x000000ff04047208 */ /* 0x000fe40002800000 */
[----:B------:R-:W-:Y:S01]  /*0590*/  FSEL R5, R5, RZ, P2 ;  /* 0x000000ff05057208 */ /* 0x000fe20001000000 */
[----:B------:R-:W-:Y:S04]  /*05a0*/  STS [R28+0x100], R9 ;  /* 0x000100091c007388 */ /* 0x000fe80000000800 */
[----:B------:R-:W-:Y:S04]  /*05b0*/  STS [R25+0x200], R10 ;  /* 0x0002000a19007388 */ /* 0x000fe80000000800 */
[----:B------:R-:W-:Y:S04]  /*05c0*/  STS [R26+0x300], R11 ;  /* 0x0003000b1a007388 */ /* 0x000fe80000000800 */
[----:B------:R-:W-:Y:S04]  /*05d0*/  STS [R19+0x80], R4 ;  /* 0x0000800413007388 */ /* 0x000fe80000000800 */
[----:B------:R1:W-:Y:S04]  /*05e0*/  STS [R28+0x180], R5 ;  /* 0x000180051c007388 */ /* 0x0003e80000000800 */
[----:B------:R2:W-:Y:S04]  /*05f0*/  STS [R25+0x280], R6 ;  /* 0x0002800619007388 */ /* 0x0005e80000000800 */
[----:B------:R3:W-:Y:S01]  /*0600*/  STS [R26+0x380], R7 ;  /* 0x000380071a007388 */ /* 0x0007e20000000800 */
[----:B-1----:R-:W1:Y:S08]  /*0610*/  LDC.64 R28, c[0x0][0x220] ;  /* 0x00008800ff1c7b82 */ /* 0x002e700000000a00 */
[----:B------:R-:W-:Y:S01]  /*0620*/  BAR.SYNC.DEFER_BLOCKING 0x0 ;  /* 0x0000000000007b1d */ /* 0x000fe20000010000 */
[----:B--2---:R-:W-:-:S07]  /*0630*/  SHF.R.U32.HI R25, RZ, 0x4, R2 ;  /* 0x00000004ff197819 */ /* 0x004fce0000011602 */
[----:B---3--:R-:W2:Y:S01]  /*0640*/  LDC.64 R26, c[0x0][0x228] ;  /* 0x00008a00ff1a7b82 */ /* 0x008ea20000000a00 */
[----:B------:R-:W-:Y:S04]  /*0650*/  LDS R12, [R24] ;  /* 0x00000000180c7984 */ /* 0x000fe80000000800 */
[----:B------:R-:W-:Y:S04]  /*0660*/  LDS R13, [R24+0x4] ;  /* 0x00000400180d7984 */ /* 0x000fe80000000800 */
[----:B------:R-:W-:Y:S04]  /*0670*/  LDS R14, [R24+0x8] ;  /* 0x00000800180e7984 */ /* 0x000fe80000000800 */
[----:B------:R-:W3:Y:S04]  /*0680*/  LDS R15, [R24+0xc] ;  /* 0x00000c00180f7984 */ /* 0x000ee80000000800 */
[----:B------:R-:W-:Y:S04]  /*0690*/  LDS R16, [R23+0x800] ;  /* 0x0008000017107984 */ /* 0x000fe80000000800 */
[----:B------:R-:W-:Y:S04]  /*06a0*/  LDS R17, [R23+0x804] ;  /* 0x0008040017117984 */ /* 0x000fe80000000800 */
[----:B------:R-:W-:Y:S04]  /*06b0*/  LDS R18, [R23+0x808] ;  /* 0x0008080017127984 */ /* 0x000fe80000000800 */
[----:B------:R2:W4:Y:S01]  /*06c0*/  LDS R19, [R23+0x80c] ;  /* 0x00080c0017137984 */ /* 0x0005220000000800 */
[----:B------:R-:W-:-:S04]  /*06d0*/  SGXT.U32 R25, R25, 0x3 ;  /* 0x000000031919781a */ /* 0x000fc80000000000 */
[----:B------:R-:W-:Y:S02]  /*06e0*/  LOP3.LUT R25, R22, R25, RZ, 0xfc, !PT ;  /* 0x0000001916197212 */ /* 0x000fe400078efcff */
[----:B------:R-:W-:-:S03]  /*06f0*/  ISETP.GE.AND P2, PT, R20, 0x40, PT ;  /* 0x000000401400780c */ /* 0x000fc60003f46270 */
[----:B------:R-:W-:-:S04]  /*0700*/  IMAD R25, R25, 0x40, R20 ;  /* 0x0000004019197824 */ /* 0x000fc800078e0214 */
[C---:B------:R-:W-:Y:S02]  /*0710*/  VIADD R2, R25.reuse, 0x200 ;  /* 0x0000020019027836 */ /* 0x040fe40000000000 */
[----:B-1----:R-:W-:-:S04]  /*0720*/  IMAD.WIDE R20, R25, 0x4, R28 ;  /* 0x0000000419147825 */ /* 0x002fc800078e021c */
[----:B------:R-:W-:-:S04]  /*0730*/  IMAD.WIDE R28, R2, 0x4, R28 ;  /* 0x00000004021c7825 */ /* 0x000fc800078e021c */
[--C-:B--2---:R-:W-:Y:S01]  /*0740*/  IMAD.WIDE R22, R0, 0x4, R26.reuse ;  /* 0x0000000400167825 */ /* 0x104fe200078e021a */
[----:B---3--:R1:W-:Y:S03]  /*0750*/  @!P2 STG.E.128 desc[UR6][R20.64], R12 ;  /* 0x0000000c1400a986 */ /* 0x0083e6000c101d06 */
[----:B------:R-:W-:Y:S01]  /*0760*/  IMAD.WIDE R26, R3, 0x4, R26 ;  /* 0x00000004031a7825 */ /* 0x000fe200078e021a */
[----:B----4-:R1:W-:Y:S04]  /*0770*/  @!P2 STG.E.128 desc[UR6][R28.64], R16 ;  /* 0x000000101c00a986 */ /* 0x0103e8000c101d06 */
[----:B------:R1:W-:Y:S01]  /*0780*/  @!P1 STG.E.128 desc[UR6][R22.64], R8 ;  /* 0x0000000816009986 */ /* 0x0003e2000c101d06 */
[----:B------:R-:W-:Y:S05]  /*0790*/  @P0 EXIT ;  /* 0x000000000000094d */ /* 0x000fea0003800000 */
[----:B------:R-:W-:Y:S01]  /*07a0*/  STG.E.128 desc[UR6][R26.64], R4 ;  /* 0x000000041a007986 */ /* 0x000fe2000c101d06 */
[----:B------:R-:W-:Y:S05]  /*07b0*/  EXIT ;  /* 0x000000000000794d */ /* 0x000fea0003800000 */
.L_x_0:
[----:B------:R-:W-:-:S00]  /*07c0*/  BRA `(.L_x_0) ;  /* 0xfffffffc00fc7947 */ /* 0x000fc0000383ffff */
[----:B------:R-:W-:-:S00]  /*07d0*/  NOP ;  /* 0x0000000000007918 */ /* 0x000fc00000000000 */
        /* <DEDUP_REMOVED lines=10> */
.L_x_1:


//--------------------- .nv.shared.triton_poi_fused_convolution_max_pool2d_with_indices_relu_18 --------------------------
	.section	.nv.shared.triton_poi_fused_convolution_max_pool2d_with_indices_relu_18,"aw",@nobits
	.sectionflags	@""
	.align	16
	.zero		1024


//--------------------- .nv.constant0.triton_poi_fused_convolution_max_pool2d_with_indices_relu_18 --------------------------
	.section	.nv.constant0.triton_poi_fused_convolution_max_pool2d_with_indices_relu_18,"a",@progbits
	.sectionflags	@""
	.align	4
.nv.constant0.triton_poi_fused_convolution_max_pool2d_with_indices_relu_18:
	.zero		568
